	.headerflags	@"EF_CUDA_TEXMODE_UNIFIED EF_CUDA_64BIT_ADDRESS EF_CUDA_ACCELERATORS EF_CUDA_SM90 EF_CUDA_VIRTUAL_SM(EF_CUDA_SM90)"
	.elftype	@"ET_EXEC"


//--------------------- .nv.info                  --------------------------
	.section	.nv.info,"",@"SHT_CUDA_INFO"
	.align	4


	//----- nvinfo : EIATTR_REGCOUNT
	.align		4
        /*0000*/ 	.byte	0x04, 0x2f
        /*0002*/ 	.short	(.L_3 - .L_2)
	.align		4
.L_2:
        /*0004*/ 	.word	index@(triton_poi_fused__native_batch_norm_legit_no_training_27)
        /*0008*/ 	.word	0x00000014


	//----- nvinfo : EIATTR_MIN_STACK_SIZE
	.align		4
.L_3:
        /*000c*/ 	.byte	0x04, 0x12
        /*000e*/ 	.short	(.L_5 - .L_4)
	.align		4
.L_4:
        /*0010*/ 	.word	index@(triton_poi_fused__native_batch_norm_legit_no_training_27)
        /*0014*/ 	.word	0x00000000


	//----- nvinfo : EIATTR_FRAME_SIZE
	.align		4
.L_5:
        /*0018*/ 	.byte	0x04, 0x11
        /*001a*/ 	.short	(.L_7 - .L_6)
	.align		4
.L_6:
        /*001c*/ 	.word	index@(triton_poi_fused__native_batch_norm_legit_no_training_27)
        /*0020*/ 	.word	0x00000000


	//----- nvinfo : EIATTR_MIN_STACK_SIZE
	.align		4
.L_7:
        /*0024*/ 	.byte	0x04, 0x12
        /*0026*/ 	.short	(.L_9 - .L_8)
	.align		4
.L_8:
        /*0028*/ 	.word	index@(triton_poi_fused__native_batch_norm_legit_no_training_27)
        /*002c*/ 	.word	0x00000000
.L_9:


//--------------------- .nv.info.triton_poi_fused__native_batch_norm_legit_no_training_27 --------------------------
	.section	.nv.info.triton_poi_fused__native_batch_norm_legit_no_training_27,"",@"SHT_CUDA_INFO"
	.sectionflags	@""
	.align	4


	//----- nvinfo : EIATTR_CUDA_API_VERSION
	.align		4
        /*0000*/ 	.byte	0x04, 0x37
        /*0002*/ 	.short	(.L_11 - .L_10)
.L_10:
        /*0004*/ 	.word	0x0000007c


	//----- nvinfo : EIATTR_KPARAM_INFO
	.align		4
.L_11:
        /*0008*/ 	.byte	0x04, 0x17
        /*000a*/ 	.short	(.L_13 - .L_12)
.L_12:
        /*000c*/ 	.word	0x00000000
        /*0010*/ 	.short	0x0006
        /*0012*/ 	.short	0x0030
        /*0014*/ 	.byte	0x00, 0xf0, 0x11, 0x00


	//----- nvinfo : EIATTR_KPARAM_INFO
	.align		4
.L_13:
        /*0018*/ 	.byte	0x04, 0x17
        /*001a*/ 	.short	(.L_15 - .L_14)
.L_14:
        /*001c*/ 	.word	0x00000000
        /*0020*/ 	.short	0x0005
        /*0022*/ 	.short	0x0028
        /*0024*/ 	.byte	0x00, 0xf4, 0x21, 0x00


	//----- nvinfo : EIATTR_KPARAM_INFO
	.align		4
.L_15:
        /*0028*/ 	.byte	0x04, 0x17
        /*002a*/ 	.short	(.L_17 - .L_16)
.L_16:
        /*002c*/ 	.word	0x00000000
        /*0030*/ 	.short	0x0004
        /*0032*/ 	.short	0x0020
        /*0034*/ 	.byte	0x00, 0xf4, 0x21, 0x00


	//----- nvinfo : EIATTR_KPARAM_INFO
	.align		4
.L_17:
        /*0038*/ 	.byte	0x04, 0x17
        /*003a*/ 	.short	(.L_19 - .L_18)
.L_18:
        /*003c*/ 	.word	0x00000000
        /*0040*/ 	.short	0x0003
        /*0042*/ 	.short	0x0018
        /*0044*/ 	.byte	0x00, 0xf4, 0x21, 0x00


	//----- nvinfo : EIATTR_KPARAM_INFO
	.align		4
.L_19:
        /*0048*/ 	.byte	0x04, 0x17
        /*004a*/ 	.short	(.L_21 - .L_20)
.L_20:
        /*004c*/ 	.word	0x00000000
        /*0050*/ 	.short	0x0002
        /*0052*/ 	.short	0x0010
        /*0054*/ 	.byte	0x00, 0xf4, 0x21, 0x00


	//----- nvinfo : EIATTR_KPARAM_INFO
	.align		4
.L_21:
        /*0058*/ 	.byte	0x04, 0x17
        /*005a*/ 	.short	(.L_23 - .L_22)
.L_22:
        /*005c*/ 	.word	0x00000000
        /*0060*/ 	.short	0x0001
        /*0062*/ 	.short	0x0008
        /*0064*/ 	.byte	0x00, 0xf4, 0x21, 0x00


	//----- nvinfo : EIATTR_KPARAM_INFO
	.align		4
.L_23:
        /*0068*/ 	.byte	0x04, 0x17
        /*006a*/ 	.short	(.L_25 - .L_24)
.L_24:
        /*006c*/ 	.word	0x00000000
        /*0070*/ 	.short	0x0000
        /*0072*/ 	.short	0x0000
        /*0074*/ 	.byte	0x00, 0xf4, 0x21, 0x00


	//----- nvinfo : EIATTR_SPARSE_MMA_MASK
	.align		4
.L_25:
        /*0078*/ 	.byte	0x03, 0x50
        /*007a*/ 	.short	0x0000


	//----- nvinfo : EIATTR_MAXREG_COUNT
	.align		4
        /*007c*/ 	.byte	0x03, 0x1b
        /*007e*/ 	.short	0x00ff


	//----- nvinfo : EIATTR_EXIT_INSTR_OFFSETS
	.align		4
        /*0080*/ 	.byte	0x04, 0x1c
        /*0082*/ 	.short	(.L_27 - .L_26)


	//   ....[0]....
.L_26:
        /*0084*/ 	.word	0x000002e0


	//   ....[1]....
        /*0088*/ 	.word	0x00000300


	//----- nvinfo : EIATTR_REQNTID
	.align		4
.L_27:
        /*008c*/ 	.byte	0x04, 0x10
        /*008e*/ 	.short	(.L_29 - .L_28)
.L_28:
        /*0090*/ 	.word	0x00000080
        /*0094*/ 	.word	0x00000001
        /*0098*/ 	.word	0x00000001


	//----- nvinfo : EIATTR_CBANK_PARAM_SIZE
	.align		4
.L_29:
        /*009c*/ 	.byte	0x03, 0x19
        /*009e*/ 	.short	0x0034


	//----- nvinfo : EIATTR_PARAM_CBANK
	.align		4
        /*00a0*/ 	.byte	0x04, 0x0a
        /*00a2*/ 	.short	(.L_31 - .L_30)
	.align		4
.L_30:
        /*00a4*/ 	.word	index@(.nv.constant0.triton_poi_fused__native_batch_norm_legit_no_training_27)
        /*00a8*/ 	.short	0x0210
        /*00aa*/ 	.short	0x0034


	//----- nvinfo : EIATTR_SW_WAR
	.align		4
.L_31:
        /*00ac*/ 	.byte	0x04, 0x36
        /*00ae*/ 	.short	(.L_33 - .L_32)
.L_32:
        /*00b0*/ 	.word	0x00000008
.L_33:


//--------------------- .nv.callgraph             --------------------------
	.section	.nv.callgraph,"",@"SHT_CUDA_CALLGRAPH"
	.align	4
	.sectionentsize	8
	.align		4
        /*0000*/ 	.word	0x00000000
	.align		4
        /*0004*/ 	.word	0xffffffff
	.align		4
        /*0008*/ 	.word	0x00000000
	.align		4
        /*000c*/ 	.word	0xfffffffe
	.align		4
        /*0010*/ 	.word	0x00000000
	.align		4
        /*0014*/ 	.word	0xfffffffd
	.align		4
        /*0018*/ 	.word	0x00000000
	.align		4
        /*001c*/ 	.word	0xfffffffc


//--------------------- .nv.constant4             --------------------------
	.section	.nv.constant4,"a",@progbits
	.align	8
	.align		8
.nv.constant4:
        /*0000*/ 	.dword	_$_str
	.align		8
        /*0008*/ 	.dword	_$_str_$_2


//--------------------- .text.triton_poi_fused__native_batch_norm_legit_no_training_27 --------------------------
	.section	.text.triton_poi_fused__native_batch_norm_legit_no_training_27,"ax",@progbits
	.align	128
        .global         triton_poi_fused__native_batch_norm_legit_no_training_27
        .type           triton_poi_fused__native_batch_norm_legit_no_training_27,@function
        .size           triton_poi_fused__native_batch_norm_legit_no_training_27,(.L_x_1 - triton_poi_fused__native_batch_norm_legit_no_training_27)
        .other          triton_poi_fused__native_batch_norm_legit_no_training_27,@"STO_CUDA_ENTRY STV_DEFAULT"
triton_poi_fused__native_batch_norm_legit_no_training_27:
.text.triton_poi_fused__native_batch_norm_legit_no_training_27:
[----:B------:R-:W0:Y:S01]  /*0000*/  LDC R1, c[0x0][0x28] ;  /* 0x00000a00ff017b82 */ /* 0x000e220000000800 */
[----:B------:R-:W1:Y:S07]  /*0010*/  S2R R2, SR_TID.X ;  /* 0x0000000000027919 */ /* 0x000e6e0000002100 */
[----:B------:R-:W2:Y:S01]  /*0020*/  LDC.64 R10, c[0x0][0x220] ;  /* 0x00008800ff0a7b82 */ /* 0x000ea20000000a00 */
[----:B------:R-:W-:Y:S01]  /*0030*/  ULDC.64 UR4, c[0x0][0x208] ;  /* 0x0000820000047ab9 */ /* 0x000fe20000000a00 */
[----:B------:R-:W3:Y:S06]  /*0040*/  S2R R3, SR_CTAID.X ;  /* 0x0000000000037919 */ /* 0x000eec0000002500 */
[----:B------:R-:W4:Y:S08]  /*0050*/  LDC.64 R6, c[0x0][0x210] ;  /* 0x00008400ff067b82 */ /* 0x000f300000000a00 */
[----:B------:R-:W5:Y:S08]  /*0060*/  LDC.64 R8, c[0x0][0x218] ;  /* 0x00008600ff087b82 */ /* 0x000f700000000a00 */
[----:B------:R-:W4:Y:S01]  /*0070*/  LDC.64 R12, c[0x0][0x228] ;  /* 0x00008a00ff0c7b82 */ /* 0x000f220000000a00 */
[----:B-1----:R-:W-:-:S07]  /*0080*/  LOP3.LUT R2, R2, 0x7f, RZ, 0xc0, !PT ;  /* 0x0000007f02027812 */ /* 0x002fce00078ec0ff */
[----:B------:R-:W1:Y:S01]  /*0090*/  LDC.64 R14, c[0x0][0x230] ;  /* 0x00008c00ff0e7b82 */ /* 0x000e620000000a00 */
[----:B---3--:R-:W-:Y:S01]  /*00a0*/  LEA R3, R3, R2, 0x7 ;  /* 0x0000000203037211 */ /* 0x008fe200078e38ff */
[----:B------:R-:W-:-:S03]  /*00b0*/  HFMA2.MMA R2, -RZ, RZ, 0, 0 ;  /* 0x00000000ff027435 */ /* 0x000fc600000001ff */
[----:B------:R-:W-:-:S07]  /*00c0*/  ISETP.GE.AND P2, PT, R3, 0x1e00, PT ;  /* 0x00001e000300780c */ /* 0x000fce0003f46270 */
[----:B------:R-:W-:-:S05]  /*00d0*/  IMAD.HI R0, R3, -0x77777777, R2 ;  /* 0x8888888903007827 */ /* 0x000fca00078e0202 */
[----:B------:R-:W-:-:S04]  /*00e0*/  SHF.R.U32.HI R5, RZ, 0x1f, R0 ;  /* 0x0000001fff057819 */ /* 0x000fc80000011600 */
[----:B------:R-:W-:-:S05]  /*00f0*/  LEA.HI.SX32 R5, R0, R5, 0x1a ;  /* 0x0000000500057211 */ /* 0x000fca00078fd2ff */
[----:B------:R-:W-:-:S04]  /*0100*/  IMAD R17, R5, -0x78, R3 ;  /* 0xffffff8805117824 */ /* 0x000fc800078e0203 */
[----:B--2---:R-:W-:-:S05]  /*0110*/  IMAD.WIDE R10, R17, 0x4, R10 ;  /* 0x00000004110a7825 */ /* 0x004fca00078e020a */
[----:B------:R2:W3:Y:S01]  /*0120*/  @!P2 LDG.E.EL R2, desc[UR4][R10.64] ;  /* 0x000000040a02a981 */ /* 0x0004e2000c2e1900 */
[----:B------:R-:W-:Y:S02]  /*0130*/  CS2R R4, SRZ ;  /* 0x0000000000047805 */ /* 0x000fe4000001ff00 */
[----:B------:R-:W-:Y:S01]  /*0140*/  MOV R0, RZ ;  /* 0x000000ff00007202 */ /* 0x000fe20000000f00 */
[----:B----4-:R-:W-:-:S04]  /*0150*/  IMAD.WIDE R6, R3, 0x4, R6 ;  /* 0x0000000403067825 */ /* 0x010fc800078e0206 */
[C---:B-----5:R-:W-:Y:S01]  /*0160*/  IMAD.WIDE R8, R17.reuse, 0x4, R8 ;  /* 0x0000000411087825 */ /* 0x060fe200078e0208 */
[----:B------:R4:W5:Y:S03]  /*0170*/  @!P2 LDG.E R5, desc[UR4][R6.64] ;  /* 0x000000040605a981 */ /* 0x000966000c1e1900 */
[C---:B0-2---:R-:W-:Y:S01]  /*0180*/  IMAD.WIDE R10, R17.reuse, 0x4, R12 ;  /* 0x00000004110a7825 */ /* 0x045fe200078e020c */
[----:B------:R0:W5:Y:S03]  /*0190*/  @!P2 LDG.E.EL R0, desc[UR4][R8.64] ;  /* 0x000000040800a981 */ /* 0x000166000c2e1900 */
[----:B-1----:R-:W-:Y:S01]  /*01a0*/  IMAD.WIDE R12, R17, 0x4, R14 ;  /* 0x00000004110c7825 */ /* 0x002fe200078e020e */
[----:B------:R-:W-:Y:S01]  /*01b0*/  HFMA2.MMA R15, -RZ, RZ, 0, 0 ;  /* 0x00000000ff0f7435 */ /* 0x000fe200000001ff */
[----:B------:R-:W2:Y:S01]  /*01c0*/  @!P2 LDG.E.EL R4, desc[UR4][R10.64] ;  /* 0x000000040a04a981 */ /* 0x000ea2000c2e1900 */
[----:B----4-:R-:W1:Y:S08]  /*01d0*/  LDC.64 R6, c[0x0][0x238] ;  /* 0x00008e00ff067b82 */ /* 0x010e700000000a00 */
[----:B------:R-:W2:Y:S01]  /*01e0*/  @!P2 LDG.E.EL R15, desc[UR4][R12.64] ;  /* 0x000000040c0fa981 */ /* 0x000ea2000c2e1900 */
[----:B0-----:R-:W-:Y:S01]  /*01f0*/  MOV R9, 0x3e800000 ;  /* 0x3e80000000097802 */ /* 0x001fe20000000f00 */
[----:B---3--:R-:W-:-:S04]  /*0200*/  FADD R2, R2, 9.9999997473787516356e-06 ;  /* 0x3727c5ac02027421 */ /* 0x008fc80000000000 */
[----:B------:R1:W0:Y:S01]  /*0210*/  MUFU.SQRT R14, R2 ;  /* 0x00000002000e7308 */ /* 0x0002220000002000 */
[----:B-----5:R-:W-:Y:S01]  /*0220*/  FADD R0, -R0, R5 ;  /* 0x0000000500007221 */ /* 0x020fe20000000100 */
[----:B-1----:R-:W-:Y:S01]  /*0230*/  IMAD.WIDE R2, R3, 0x4, R6 ;  /* 0x0000000403027825 */ /* 0x002fe200078e0206 */
[C---:B0-----:R-:W-:Y:S02]  /*0240*/  FSETP.GT.AND P0, PT, R14.reuse, 8.50705917302346158658e+37, PT ;  /* 0x7e8000000e00780b */ /* 0x041fe40003f04000 */
[----:B------:R-:W-:Y:S02]  /*0250*/  FSETP.GEU.AND P1, PT, R14, 1.175494350822287508e-38, PT ;  /* 0x008000000e00780b */ /* 0x000fe40003f2e000 */
[----:B------:R-:W-:-:S09]  /*0260*/  FSEL R9, R9, 1, P0 ;  /* 0x3f80000009097808 */ /* 0x000fd20000000000 */
[----:B------:R-:W-:Y:S02]  /*0270*/  @P0 FMUL R14, R14, 0.25 ;  /* 0x3e8000000e0e0820 */ /* 0x000fe40000400000 */
[----:B------:R-:W-:Y:S02]  /*0280*/  @!P1 FMUL R9, R9, 16777216 ;  /* 0x4b80000009099820 */ /* 0x000fe40000400000 */
[----:B------:R-:W-:-:S06]  /*0290*/  @!P1 FMUL R14, R14, 16777216 ;  /* 0x4b8000000e0e9820 */ /* 0x000fcc0000400000 */
[----:B------:R-:W0:Y:S02]  /*02a0*/  MUFU.RCP R14, R14 ;  /* 0x0000000e000e7308 */ /* 0x000e240000001000 */
[----:B0-----:R-:W-:-:S04]  /*02b0*/  FMUL R9, R14, R9 ;  /* 0x000000090e097220 */ /* 0x001fc80000400000 */
[----:B------:R-:W-:-:S04]  /*02c0*/  FMUL R0, R0, R9 ;  /* 0x0000000900007220 */ /* 0x000fc80000400000 */
[----:B--2---:R-:W-:Y:S01]  /*02d0*/  FFMA R15, R0, R4, R15 ;  /* 0x00000004000f7223 */ /* 0x004fe2000000000f */
[----:B------:R-:W-:Y:S06]  /*02e0*/  @P2 EXIT ;  /* 0x000000000000294d */ /* 0x000fec0003800000 */
[----:B------:R-:W-:Y:S01]  /*02f0*/  STG.E desc[UR4][R2.64], R15 ;  /* 0x0000000f02007986 */ /* 0x000fe2000c101904 */
[----:B------:R-:W-:Y:S05]  /*0300*/  EXIT ;  /* 0x000000000000794d */ /* 0x000fea0003800000 */
.L_x_0:
[----:B------:R-:W-:-:S00]  /*0310*/  BRA `(.L_x_0) ;  /* 0xfffffffc00fc7947 */ /* 0x000fc0000383ffff */
[----:B------:R-:W-:-:S00]  /*0320*/  NOP ;  /* 0x0000000000007918 */ /* 0x000fc00000000000 */
        /* <DEDUP_REMOVED lines=13> */
.L_x_1:


//--------------------- .nv.global.init           --------------------------
	.section	.nv.global.init,"aw",@progbits
.nv.global.init:
	.type		_$_str,@object
	.size		_$_str,(_$_str_$_2 - _$_str)
_$_str:
        /*0000*/ 	.byte	0x5f, 0x5f, 0x43, 0x55, 0x44, 0x41, 0x5f, 0x46, 0x54, 0x5a, 0x00
	.type		_$_str_$_2,@object
	.size		_$_str_$_2,(.L_1 - _$_str_$_2)
_$_str_$_2:
        /*000b*/ 	.byte	0x5f, 0x5f, 0x43, 0x55, 0x44, 0x41, 0x5f, 0x50, 0x52, 0x45, 0x43, 0x5f, 0x53, 0x51, 0x52, 0x54
        /*001b*/ 	.byte	0x00
.L_1:


//--------------------- .nv.constant0.triton_poi_fused__native_batch_norm_legit_no_training_27 --------------------------
	.section	.nv.constant0.triton_poi_fused__native_batch_norm_legit_no_training_27,"a",@progbits
	.sectionflags	@""
	.align	4
.nv.constant0.triton_poi_fused__native_batch_norm_legit_no_training_27:
	.zero		580
